//
// Generated by NVIDIA NVVM Compiler
//
// Compiler Build ID: CL-36424714
// Cuda compilation tools, release 13.0, V13.0.88
// Based on NVVM 20.0.0
//

.version 9.0
.target sm_100
.address_size 64

	// .globl	_Z10sort_blockPii

.visible .entry _Z10sort_blockPii(
	.param .u64 .ptr .align 1 _Z10sort_blockPii_param_0,
	.param .u32 _Z10sort_blockPii_param_1
)
{
	.reg .pred 	%p<26>;
	.reg .b32 	%r<82>;
	.reg .b64 	%rd<12>;

	ld.param.u64 	%rd7, [_Z10sort_blockPii_param_0];
	ld.param.u32 	%r51, [_Z10sort_blockPii_param_1];
	cvta.to.global.u64 	%rd1, %rd7;
	setp.lt.s32 	%p1, %r51, 1;
	@%p1 bra 	$L__BB0_44;
	setp.eq.s32 	%p2, %r51, 1;
	mov.u32 	%r52, %ntid.x;
	mov.u32 	%r53, %ctaid.x;
	mov.u32 	%r54, %tid.x;
	mad.lo.s32 	%r55, %r53, %r52, %r54;
	mul.lo.s32 	%r1, %r51, %r55;
	@%p2 bra 	$L__BB0_44;
	add.s32 	%r57, %r51, -1;
	add.s32 	%r2, %r51, -2;
	add.s32 	%r58, %r51, 7;
	and.b32  	%r59, %r58, 7;
	add.s32 	%r3, %r59, -1;
	add.s32 	%r60, %r51, 3;
	and.b32  	%r4, %r60, 3;
	and.b32  	%r5, %r57, 7;
	and.b32  	%r6, %r57, -8;
	and.b32  	%r7, %r58, 3;
	and.b32  	%r8, %r60, 1;
	neg.s32 	%r9, %r6;
	add.s64 	%rd2, %rd1, 16;
	mov.b32 	%r65, 0;
$L__BB0_3:
	setp.lt.u32 	%p3, %r2, 7;
	mov.b32 	%r79, 0;
	@%p3 bra 	$L__BB0_22;
	mov.u32 	%r66, %r1;
	mov.u32 	%r67, %r9;
$L__BB0_5:
	.pragma "nounroll";
	mul.wide.s32 	%rd8, %r66, 4;
	add.s64 	%rd3, %rd2, %rd8;
	ld.global.u32 	%r13, [%rd3+-16];
	ld.global.u32 	%r68, [%rd3+-12];
	setp.le.s32 	%p4, %r13, %r68;
	@%p4 bra 	$L__BB0_7;
	st.global.u32 	[%rd3+-16], %r68;
	st.global.u32 	[%rd3+-12], %r13;
	mov.u32 	%r68, %r13;
$L__BB0_7:
	ld.global.u32 	%r69, [%rd3+-8];
	setp.le.s32 	%p5, %r68, %r69;
	@%p5 bra 	$L__BB0_9;
	st.global.u32 	[%rd3+-12], %r69;
	st.global.u32 	[%rd3+-8], %r68;
	mov.u32 	%r69, %r68;
$L__BB0_9:
	ld.global.u32 	%r70, [%rd3+-4];
	setp.le.s32 	%p6, %r69, %r70;
	@%p6 bra 	$L__BB0_11;
	st.global.u32 	[%rd3+-8], %r70;
	st.global.u32 	[%rd3+-4], %r69;
	mov.u32 	%r70, %r69;
$L__BB0_11:
	ld.global.u32 	%r71, [%rd3];
	setp.le.s32 	%p7, %r70, %r71;
	@%p7 bra 	$L__BB0_13;
	st.global.u32 	[%rd3+-4], %r71;
	st.global.u32 	[%rd3], %r70;
	mov.u32 	%r71, %r70;
$L__BB0_13:
	ld.global.u32 	%r72, [%rd3+4];
	setp.le.s32 	%p8, %r71, %r72;
	@%p8 bra 	$L__BB0_15;
	st.global.u32 	[%rd3], %r72;
	st.global.u32 	[%rd3+4], %r71;
	mov.u32 	%r72, %r71;
$L__BB0_15:
	ld.global.u32 	%r73, [%rd3+8];
	setp.le.s32 	%p9, %r72, %r73;
	@%p9 bra 	$L__BB0_17;
	st.global.u32 	[%rd3+4], %r73;
	st.global.u32 	[%rd3+8], %r72;
	mov.u32 	%r73, %r72;
$L__BB0_17:
	ld.global.u32 	%r74, [%rd3+12];
	setp.le.s32 	%p10, %r73, %r74;
	@%p10 bra 	$L__BB0_19;
	st.global.u32 	[%rd3+8], %r74;
	st.global.u32 	[%rd3+12], %r73;
	mov.u32 	%r74, %r73;
$L__BB0_19:
	ld.global.u32 	%r28, [%rd3+16];
	setp.le.s32 	%p11, %r74, %r28;
	@%p11 bra 	$L__BB0_21;
	st.global.u32 	[%rd3+12], %r28;
	st.global.u32 	[%rd3+16], %r74;
$L__BB0_21:
	add.s32 	%r67, %r67, 8;
	add.s32 	%r66, %r66, 8;
	setp.ne.s32 	%p12, %r67, 0;
	mov.u32 	%r79, %r6;
	@%p12 bra 	$L__BB0_5;
$L__BB0_22:
	setp.eq.s32 	%p13, %r5, 0;
	@%p13 bra 	$L__BB0_43;
	setp.lt.u32 	%p14, %r3, 3;
	@%p14 bra 	$L__BB0_33;
	add.s32 	%r62, %r79, %r1;
	mul.wide.s32 	%rd9, %r62, 4;
	add.s64 	%rd4, %rd1, %rd9;
	ld.global.u32 	%r32, [%rd4];
	ld.global.u32 	%r76, [%rd4+4];
	setp.le.s32 	%p15, %r32, %r76;
	@%p15 bra 	$L__BB0_26;
	st.global.u32 	[%rd4], %r76;
	st.global.u32 	[%rd4+4], %r32;
	mov.u32 	%r76, %r32;
$L__BB0_26:
	ld.global.u32 	%r77, [%rd4+8];
	setp.le.s32 	%p16, %r76, %r77;
	@%p16 bra 	$L__BB0_28;
	st.global.u32 	[%rd4+4], %r77;
	st.global.u32 	[%rd4+8], %r76;
	mov.u32 	%r77, %r76;
$L__BB0_28:
	ld.global.u32 	%r78, [%rd4+12];
	setp.le.s32 	%p17, %r77, %r78;
	@%p17 bra 	$L__BB0_30;
	st.global.u32 	[%rd4+8], %r78;
	st.global.u32 	[%rd4+12], %r77;
	mov.u32 	%r78, %r77;
$L__BB0_30:
	ld.global.u32 	%r39, [%rd4+16];
	setp.le.s32 	%p18, %r78, %r39;
	@%p18 bra 	$L__BB0_32;
	st.global.u32 	[%rd4+12], %r39;
	st.global.u32 	[%rd4+16], %r78;
$L__BB0_32:
	add.s32 	%r79, %r79, 4;
$L__BB0_33:
	setp.eq.s32 	%p19, %r7, 0;
	@%p19 bra 	$L__BB0_43;
	setp.eq.s32 	%p20, %r4, 1;
	@%p20 bra 	$L__BB0_40;
	add.s32 	%r63, %r79, %r1;
	mul.wide.s32 	%rd10, %r63, 4;
	add.s64 	%rd5, %rd1, %rd10;
	ld.global.u32 	%r42, [%rd5];
	ld.global.u32 	%r80, [%rd5+4];
	setp.le.s32 	%p21, %r42, %r80;
	@%p21 bra 	$L__BB0_37;
	st.global.u32 	[%rd5], %r80;
	st.global.u32 	[%rd5+4], %r42;
	mov.u32 	%r80, %r42;
$L__BB0_37:
	ld.global.u32 	%r45, [%rd5+8];
	setp.le.s32 	%p22, %r80, %r45;
	@%p22 bra 	$L__BB0_39;
	st.global.u32 	[%rd5+4], %r45;
	st.global.u32 	[%rd5+8], %r80;
$L__BB0_39:
	add.s32 	%r79, %r79, 2;
$L__BB0_40:
	setp.eq.s32 	%p23, %r8, 0;
	@%p23 bra 	$L__BB0_43;
	add.s32 	%r64, %r79, %r1;
	mul.wide.s32 	%rd11, %r64, 4;
	add.s64 	%rd6, %rd1, %rd11;
	ld.global.u32 	%r48, [%rd6];
	ld.global.u32 	%r49, [%rd6+4];
	setp.le.s32 	%p24, %r48, %r49;
	@%p24 bra 	$L__BB0_43;
	st.global.u32 	[%rd6], %r49;
	st.global.u32 	[%rd6+4], %r48;
$L__BB0_43:
	add.s32 	%r65, %r65, 1;
	setp.ne.s32 	%p25, %r65, %r51;
	@%p25 bra 	$L__BB0_3;
$L__BB0_44:
	ret;

}


// ===== COMPILED SASS (sm_100) =====

	.target	sm_100

	.elftype	@"ET_EXEC"


//--------------------- .note.nv.tkinfo           --------------------------
	.section	.note.nv.tkinfo,"",@"SHT_NOTE"
	.sectionflags	@"SHF_NOTE_NV_TKINFO"
	.tkinfo
        /*0018*/ 	.word	0x00000002
        /*0030*/ 	.string	""
        /*0030*/ 	.string	"ptxas"
        /*0030*/ 	.string	"Cuda compilation tools, release 13.0, V13.0.88"
        /*0030*/ 	.string	"Build cuda_13.0.r13.0/compiler.36424714_0"
        /*0030*/ 	.string	"-arch sm_100 -m 64 "



//--------------------- .note.nv.cuinfo           --------------------------
	.section	.note.nv.cuinfo,"",@"SHT_NOTE"
	.sectionflags	@"SHF_NOTE_NV_CUINFO"
        /*0018*/ 	.short	0x0002
        /*001a*/ 	.short	0x0064
        /*001c*/ 	.short	0x0082
	.zero		2


//--------------------- .nv.info                  --------------------------
	.section	.nv.info,"",@"SHT_CUDA_INFO"
	.align	4


	//----- nvinfo : EIATTR_REGCOUNT
	.align		4
        /*0000*/ 	.byte	0x04, 0x2f
        /*0002*/ 	.short	(.L_1 - .L_0)
	.align		4
.L_0:
        /*0004*/ 	.word	index@(_Z10sort_blockPii)
        /*0008*/ 	.word	0x00000018


	//----- nvinfo : EIATTR_FRAME_SIZE
	.align		4
.L_1:
        /*000c*/ 	.byte	0x04, 0x11
        /*000e*/ 	.short	(.L_3 - .L_2)
	.align		4
.L_2:
        /*0010*/ 	.word	index@(_Z10sort_blockPii)
        /*0014*/ 	.word	0x00000000


	//----- nvinfo : EIATTR_MIN_STACK_SIZE
	.align		4
.L_3:
        /*0018*/ 	.byte	0x04, 0x12
        /*001a*/ 	.short	(.L_5 - .L_4)
	.align		4
.L_4:
        /*001c*/ 	.word	index@(_Z10sort_blockPii)
        /*0020*/ 	.word	0x00000000
.L_5:


//--------------------- .nv.compat                --------------------------
	.section	.nv.compat,"",@"SHT_CUDA_COMPAT_INFO"
	.align	4
        /*0000*/ 	.byte	0x02, 0x09, 0x00, 0x00, 0x02, 0x02, 0x01, 0x00, 0x02, 0x05, 0x05, 0x00, 0x03, 0x07, 0x01, 0x01
        /*0010*/ 	.byte	0x02, 0x03, 0x00, 0x00, 0x02, 0x06, 0x01, 0x00, 0x04, 0x0b, 0x08, 0x00, 0x09, 0x00, 0x00, 0x00
        /*0020*/ 	.byte	0x00, 0x00, 0x00, 0x00


//--------------------- .nv.info._Z10sort_blockPii --------------------------
	.section	.nv.info._Z10sort_blockPii,"",@"SHT_CUDA_INFO"
	.sectionflags	@""
	.align	4


	//----- nvinfo : EIATTR_CUDA_API_VERSION
	.align		4
        /*0000*/ 	.byte	0x04, 0x37
        /*0002*/ 	.short	(.L_7 - .L_6)
.L_6:
        /*0004*/ 	.word	0x00000082


	//----- nvinfo : EIATTR_KPARAM_INFO
	.align		4
.L_7:
        /*0008*/ 	.byte	0x04, 0x17
        /*000a*/ 	.short	(.L_9 - .L_8)
.L_8:
        /*000c*/ 	.word	0x00000000
        /*0010*/ 	.short	0x0001
        /*0012*/ 	.short	0x0008
        /*0014*/ 	.byte	0x00, 0xf0, 0x11, 0x00


	//----- nvinfo : EIATTR_KPARAM_INFO
	.align		4
.L_9:
        /*0018*/ 	.byte	0x04, 0x17
        /*001a*/ 	.short	(.L_11 - .L_10)
.L_10:
        /*001c*/ 	.word	0x00000000
        /*0020*/ 	.short	0x0000
        /*0022*/ 	.short	0x0000
        /*0024*/ 	.byte	0x00, 0xf5, 0x21, 0x00


	//----- nvinfo : EIATTR_SPARSE_MMA_MASK
	.align		4
.L_11:
        /*0028*/ 	.byte	0x03, 0x50
        /*002a*/ 	.short	0x0000


	//----- nvinfo : EIATTR_MAXREG_COUNT
	.align		4
        /*002c*/ 	.byte	0x03, 0x1b
        /*002e*/ 	.short	0x00ff


	//----- nvinfo : EIATTR_MERCURY_ISA_VERSION
	.align		4
        /*0030*/ 	.byte	0x03, 0x5f
        /*0032*/ 	.short	0x0101


	//----- nvinfo : EIATTR_VRC_CTA_INIT_COUNT
	.align		4
        /*0034*/ 	.byte	0x02, 0x4a
	.zero		1
	.zero		1


	//----- nvinfo : EIATTR_EXIT_INSTR_OFFSETS
	.align		4
        /*0038*/ 	.byte	0x04, 0x1c
        /*003a*/ 	.short	(.L_13 - .L_12)


	//   ....[0]....
.L_12:
        /*003c*/ 	.word	0x00000030


	//   ....[1]....
        /*0040*/ 	.word	0x00000080


	//   ....[2]....
        /*0044*/ 	.word	0x000008a0


	//----- nvinfo : EIATTR_CBANK_PARAM_SIZE
	.align		4
.L_13:
        /*0048*/ 	.byte	0x03, 0x19
        /*004a*/ 	.short	0x000c


	//----- nvinfo : EIATTR_PARAM_CBANK
	.align		4
        /*004c*/ 	.byte	0x04, 0x0a
        /*004e*/ 	.short	(.L_15 - .L_14)
	.align		4
.L_14:
        /*0050*/ 	.word	index@(.nv.constant0._Z10sort_blockPii)
        /*0054*/ 	.short	0x0380
        /*0056*/ 	.short	0x000c


	//----- nvinfo : EIATTR_SW_WAR
	.align		4
.L_15:
        /*0058*/ 	.byte	0x04, 0x36
        /*005a*/ 	.short	(.L_17 - .L_16)
.L_16:
        /*005c*/ 	.word	0x00000008
.L_17:


//--------------------- .nv.callgraph             --------------------------
	.section	.nv.callgraph,"",@"SHT_CUDA_CALLGRAPH"
	.align	4
	.sectionentsize	8
	.align		4
        /*0000*/ 	.word	0x00000000
	.align		4
        /*0004*/ 	.word	0xffffffff
	.align		4
        /*0008*/ 	.word	0x00000000
	.align		4
        /*000c*/ 	.word	0xfffffffe
	.align		4
        /*0010*/ 	.word	0x00000000
	.align		4
        /*0014*/ 	.word	0xfffffffd
	.align		4
        /*0018*/ 	.word	0x00000000
	.align		4
        /*001c*/ 	.word	0xfffffffc


//--------------------- .text._Z10sort_blockPii   --------------------------
	.section	.text._Z10sort_blockPii,"ax",@progbits
	.align	128
        .global         _Z10sort_blockPii
        .type           _Z10sort_blockPii,@function
        .size           _Z10sort_blockPii,(.L_x_7 - _Z10sort_blockPii)
        .other          _Z10sort_blockPii,@"STO_CUDA_ENTRY STV_DEFAULT"
_Z10sort_blockPii:
.text._Z10sort_blockPii:
[----:B------:R-:W-:Y:S08]  /*0000*/  LDC R1, c[0x0][0x37c] ;  /* 0x0000df00ff017b82 */ /* 0x000ff00000000800 */
[----:B------:R-:W0:Y:S02]  /*0010*/  LDC R5, c[0x0][0x388] ;  /* 0x0000e200ff057b82 */ /* 0x000e240000000800 */
[----:B0-----:R-:W-:-:S13]  /*0020*/  ISETP.GE.AND P0, PT, R5, 0x1, PT ;  /* 0x000000010500780c */ /* 0x001fda0003f06270 */
[----:B------:R-:W-:Y:S05]  /*0030*/  @!P0 EXIT ;  /* 0x000000000000894d */ /* 0x000fea0003800000 */
[----:B------:R-:W0:Y:S01]  /*0040*/  S2R R2, SR_CTAID.X ;  /* 0x0000000000027919 */ /* 0x000e220000002500 */
[----:B------:R-:W-:Y:S01]  /*0050*/  ISETP.NE.AND P0, PT, R5, 0x1, PT ;  /* 0x000000010500780c */ /* 0x000fe20003f05270 */
[----:B------:R-:W1:Y:S01]  /*0060*/  LDCU UR4, c[0x0][0x360] ;  /* 0x00006c00ff0477ac */ /* 0x000e620008000800 */
[----:B------:R-:W2:Y:S11]  /*0070*/  S2R R3, SR_TID.X ;  /* 0x0000000000037919 */ /* 0x000eb60000002100 */
[----:B-1----:R-:W-:Y:S05]  /*0080*/  @!P0 EXIT ;  /* 0x000000000000894d */ /* 0x002fea0003800000 */
[C---:B------:R-:W-:Y:S01]  /*0090*/  VIADD R10, R5.reuse, 0x7 ;  /* 0x00000007050a7836 */ /* 0x040fe20000000000 */
[----:B------:R-:W1:Y:S01]  /*00a0*/  LDCU.64 UR6, c[0x0][0x380] ;  /* 0x00007000ff0677ac */ /* 0x000e620008000a00 */
[C---:B------:R-:W-:Y:S02]  /*00b0*/  VIADD R8, R5.reuse, 0x3 ;  /* 0x0000000305087836 */ /* 0x040fe40000000000 */
[C---:B------:R-:W-:Y:S01]  /*00c0*/  VIADD R12, R5.reuse, 0xffffffff ;  /* 0xffffffff050c7836 */ /* 0x040fe20000000000 */
[----:B------:R-:W-:Y:S01]  /*00d0*/  LOP3.LUT R0, R10, 0x7, RZ, 0xc0, !PT ;  /* 0x000000070a007812 */ /* 0x000fe200078ec0ff */
[----:B0-2---:R-:W-:Y:S01]  /*00e0*/  IMAD R2, R2, UR4, R3 ;  /* 0x0000000402027c24 */ /* 0x005fe2000f8e0203 */
[----:B------:R-:W-:Y:S01]  /*00f0*/  LOP3.LUT R3, R8, 0x3, RZ, 0xc0, !PT ;  /* 0x0000000308037812 */ /* 0x000fe200078ec0ff */
[----:B------:R-:W-:Y:S01]  /*0100*/  VIADD R4, R5, 0xfffffffe ;  /* 0xfffffffe05047836 */ /* 0x000fe20000000000 */
[----:B------:R-:W0:Y:S01]  /*0110*/  LDCU.64 UR8, c[0x0][0x358] ;  /* 0x00006b00ff0877ac */ /* 0x000e220008000a00 */
[----:B------:R-:W-:Y:S01]  /*0120*/  VIADD R0, R0, 0xffffffff ;  /* 0xffffffff00007836 */ /* 0x000fe20000000000 */
[----:B------:R-:W-:Y:S01]  /*0130*/  ISETP.NE.AND P1, PT, R3, 0x1, PT ;  /* 0x000000010300780c */ /* 0x000fe20003f25270 */
[----:B------:R-:W-:Y:S01]  /*0140*/  IMAD R2, R2, R5, RZ ;  /* 0x0000000502027224 */ /* 0x000fe200078e02ff */
[----:B------:R-:W-:Y:S01]  /*0150*/  ISETP.GE.U32.AND P0, PT, R4, 0x7, PT ;  /* 0x000000070400780c */ /* 0x000fe20003f06070 */
[----:B------:R-:W-:Y:S01]  /*0160*/  UMOV UR4, URZ ;  /* 0x000000ff00047c82 */ /* 0x000fe20008000000 */
[----:B------:R-:W-:-:S02]  /*0170*/  ISETP.GE.U32.AND P2, PT, R0, 0x3, PT ;  /* 0x000000030000780c */ /* 0x000fc40003f46070 */
[----:B------:R-:W-:Y:S01]  /*0180*/  LOP3.LUT R0, R12, 0xfffffff8, RZ, 0xc0, !PT ;  /* 0xfffffff80c007812 */ /* 0x000fe200078ec0ff */
[----:B-1----:R-:W-:-:S03]  /*0190*/  UIADD3 UR5, UP0, UPT, UR6, 0x10, URZ ;  /* 0x0000001006057890 */ /* 0x002fc6000ff1e0ff */
[----:B------:R-:W-:Y:S01]  /*01a0*/  IADD3 R3, PT, PT, -R0, RZ, RZ ;  /* 0x000000ff00037210 */ /* 0x000fe20007ffe1ff */
[----:B------:R-:W-:-:S12]  /*01b0*/  UIADD3.X UR6, UPT, UPT, URZ, UR7, URZ, UP0, !UPT ;  /* 0x00000007ff067290 */ /* 0x000fd800087fe4ff */
.L_x_5:
[----:B-1----:R-:W1:Y:S01]  /*01c0*/  LDCU UR7, c[0x0][0x388] ;  /* 0x00007100ff0777ac */ /* 0x002e620008000800 */
[----:B---3--:R-:W-:Y:S01]  /*01d0*/  IMAD.MOV.U32 R7, RZ, RZ, RZ ;  /* 0x000000ffff077224 */ /* 0x008fe200078e00ff */
[----:B------:R-:W-:-:S04]  /*01e0*/  UIADD3 UR4, UPT, UPT, UR4, 0x1, URZ ;  /* 0x0000000104047890 */ /* 0x000fc8000fffe0ff */
[----:B-1----:R-:W-:Y:S01]  /*01f0*/  UISETP.NE.AND UP0, UPT, UR4, UR7, UPT ;  /* 0x000000070400728c */ /* 0x002fe2000bf05270 */
[----:B--2-4-:R-:W-:Y:S10]  /*0200*/  @!P0 BRA `(.L_x_0) ;  /* 0x0000000000c88947 */ /* 0x014ff40003800000 */
[----:B------:R-:W-:Y:S02]  /*0210*/  IMAD.MOV.U32 R7, RZ, RZ, R2 ;  /* 0x000000ffff077224 */ /* 0x000fe400078e0002 */
[----:B------:R-:W-:-:S07]  /*0220*/  IMAD.MOV.U32 R6, RZ, RZ, R3 ;  /* 0x000000ffff067224 */ /* 0x000fce00078e0003 */
.L_x_1:
[----:B-1----:R-:W-:Y:S01]  /*0230*/  MOV R5, UR6 ;  /* 0x0000000600057c02 */ /* 0x002fe20008000f00 */
[----:B------:R-:W-:-:S04]  /*0240*/  IMAD.U32 R4, RZ, RZ, UR5 ;  /* 0x00000005ff047e24 */ /* 0x000fc8000f8e00ff */
[----:B------:R-:W-:-:S05]  /*0250*/  IMAD.WIDE R4, R7, 0x4, R4 ;  /* 0x0000000407047825 */ /* 0x000fca00078e0204 */
[----:B0-----:R-:W2:Y:S04]  /*0260*/  LDG.E R14, desc[UR8][R4.64+-0x10] ;  /* 0xfffff008040e7981 */ /* 0x001ea8000c1e1900 */
[----:B------:R-:W2:Y:S04]  /*0270*/  LDG.E R9, desc[UR8][R4.64+-0xc] ;  /* 0xfffff40804097981 */ /* 0x000ea8000c1e1900 */
[----:B------:R-:W3:Y:S04]  /*0280*/  LDG.E R11, desc[UR8][R4.64+-0x8] ;  /* 0xfffff808040b7981 */ /* 0x000ee8000c1e1900 */
[----:B------:R-:W4:Y:S04]  /*0290*/  LDG.E R13, desc[UR8][R4.64+-0x4] ;  /* 0xfffffc08040d7981 */ /* 0x000f28000c1e1900 */
[----:B------:R-:W5:Y:S04]  /*02a0*/  LDG.E R15, desc[UR8][R4.64] ;  /* 0x00000008040f7981 */ /* 0x000f68000c1e1900 */
[----:B------:R-:W5:Y:S04]  /*02b0*/  LDG.E R17, desc[UR8][R4.64+0x4] ;  /* 0x0000040804117981 */ /* 0x000f68000c1e1900 */
[----:B------:R-:W5:Y:S04]  /*02c0*/  LDG.E R19, desc[UR8][R4.64+0x8] ;  /* 0x0000080804137981 */ /* 0x000f68000c1e1900 */
[----:B------:R-:W5:Y:S04]  /*02d0*/  LDG.E R21, desc[UR8][R4.64+0xc] ;  /* 0x00000c0804157981 */ /* 0x000f68000c1e1900 */
[----:B------:R-:W5:Y:S01]  /*02e0*/  LDG.E R16, desc[UR8][R4.64+0x10] ;  /* 0x0000100804107981 */ /* 0x000f62000c1e1900 */
[----:B------:R-:W-:Y:S01]  /*02f0*/  VIADD R6, R6, 0x8 ;  /* 0x0000000806067836 */ /* 0x000fe20000000000 */
[----:B------:R-:W-:-:S02]  /*0300*/  IADD3 R7, PT, PT, R7, 0x8, RZ ;  /* 0x0000000807077810 */ /* 0x000fc40007ffe0ff */
[----:B--2---:R-:W-:-:S13]  /*0310*/  ISETP.GT.AND P3, PT, R14, R9, PT ;  /* 0x000000090e00720c */ /* 0x004fda0003f64270 */
[----:B------:R0:W-:Y:S04]  /*0320*/  @P3 STG.E desc[UR8][R4.64+-0x10], R9 ;  /* 0xfffff00904003986 */ /* 0x0001e8000c101908 */
[----:B------:R-:W-:Y:S01]  /*0330*/  @P3 STG.E desc[UR8][R4.64+-0xc], R14 ;  /* 0xfffff40e04003986 */ /* 0x000fe2000c101908 */
[----:B0-----:R-:W-:-:S05]  /*0340*/  @P3 IMAD.MOV.U32 R9, RZ, RZ, R14 ;  /* 0x000000ffff093224 */ /* 0x001fca00078e000e */
[----:B---3--:R-:W-:-:S13]  /*0350*/  ISETP.GT.AND P4, PT, R9, R11, PT ;  /* 0x0000000b0900720c */ /* 0x008fda0003f84270 */
[----:B------:R0:W-:Y:S04]  /*0360*/  @P4 STG.E desc[UR8][R4.64+-0xc], R11 ;  /* 0xfffff40b04004986 */ /* 0x0001e8000c101908 */
[----:B------:R-:W-:Y:S01]  /*0370*/  @P4 STG.E desc[UR8][R4.64+-0x8], R9 ;  /* 0xfffff80904004986 */ /* 0x000fe2000c101908 */
[----:B0-----:R-:W-:-:S05]  /*0380*/  @P4 IMAD.MOV.U32 R11, RZ, RZ, R9 ;  /* 0x000000ffff0b4224 */ /* 0x001fca00078e0009 */
[----:B----4-:R-:W-:-:S13]  /*0390*/  ISETP.GT.AND P3, PT, R11, R13, PT ;  /* 0x0000000d0b00720c */ /* 0x010fda0003f64270 */
[----:B------:R0:W-:Y:S04]  /*03a0*/  @P3 STG.E desc[UR8][R4.64+-0x8], R13 ;  /* 0xfffff80d04003986 */ /* 0x0001e8000c101908 */
[----:B------:R-:W-:Y:S01]  /*03b0*/  @P3 STG.E desc[UR8][R4.64+-0x4], R11 ;  /* 0xfffffc0b04003986 */ /* 0x000fe2000c101908 */
[----:B0-----:R-:W-:-:S05]  /*03c0*/  @P3 IMAD.MOV.U32 R13, RZ, RZ, R11 ;  /* 0x000000ffff0d3224 */ /* 0x001fca00078e000b */
[----:B-----5:R-:W-:-:S13]  /*03d0*/  ISETP.GT.AND P4, PT, R13, R15, PT ;  /* 0x0000000f0d00720c */ /* 0x020fda0003f84270 */
[----:B------:R0:W-:Y:S04]  /*03e0*/  @P4 STG.E desc[UR8][R4.64+-0x4], R15 ;  /* 0xfffffc0f04004986 */ /* 0x0001e8000c101908 */
[----:B------:R-:W-:Y:S01]  /*03f0*/  @P4 STG.E desc[UR8][R4.64], R13 ;  /* 0x0000000d04004986 */ /* 0x000fe2000c101908 */
[----:B0-----:R-:W-:-:S05]  /*0400*/  @P4 IMAD.MOV.U32 R15, RZ, RZ, R13 ;  /* 0x000000ffff0f4224 */ /* 0x001fca00078e000d */
[----:B------:R-:W-:-:S13]  /*0410*/  ISETP.GT.AND P3, PT, R15, R17, PT ;  /* 0x000000110f00720c */ /* 0x000fda0003f64270 */
[----:B------:R0:W-:Y:S04]  /*0420*/  @P3 STG.E desc[UR8][R4.64], R17 ;  /* 0x0000001104003986 */ /* 0x0001e8000c101908 */
[----:B------:R-:W-:Y:S01]  /*0430*/  @P3 STG.E desc[UR8][R4.64+0x4], R15 ;  /* 0x0000040f04003986 */ /* 0x000fe2000c101908 */
[----:B0-----:R-:W-:-:S04]  /*0440*/  @P3 MOV R17, R15 ;  /* 0x0000000f00113202 */ /* 0x001fc80000000f00 */
[----:B------:R-:W-:-:S13]  /*0450*/  ISETP.GT.AND P4, PT, R17, R19, PT ;  /* 0x000000131100720c */ /* 0x000fda0003f84270 */
[----:B------:R0:W-:Y:S04]  /*0460*/  @P4 STG.E desc[UR8][R4.64+0x4], R19 ;  /* 0x0000041304004986 */ /* 0x0001e8000c101908 */
[----:B------:R-:W-:Y:S01]  /*0470*/  @P4 STG.E desc[UR8][R4.64+0x8], R17 ;  /* 0x0000081104004986 */ /* 0x000fe2000c101908 */
[----:B0-----:R-:W-:-:S05]  /*0480*/  @P4 IMAD.MOV.U32 R19, RZ, RZ, R17 ;  /* 0x000000ffff134224 */ /* 0x001fca00078e0011 */
[----:B------:R-:W-:-:S13]  /*0490*/  ISETP.GT.AND P3, PT, R19, R21, PT ;  /* 0x000000151300720c */ /* 0x000fda0003f64270 */
[----:B------:R0:W-:Y:S04]  /*04a0*/  @P3 STG.E desc[UR8][R4.64+0x8], R21 ;  /* 0x0000081504003986 */ /* 0x0001e8000c101908 */
[----:B------:R1:W-:Y:S01]  /*04b0*/  @P3 STG.E desc[UR8][R4.64+0xc], R19 ;  /* 0x00000c1304003986 */ /* 0x0003e2000c101908 */
[----:B0-----:R-:W-:Y:S01]  /*04c0*/  @P3 IMAD.MOV.U32 R21, RZ, RZ, R19 ;  /* 0x000000ffff153224 */ /* 0x001fe200078e0013 */
[----:B------:R-:W-:-:S04]  /*04d0*/  ISETP.NE.AND P3, PT, R6, RZ, PT ;  /* 0x000000ff0600720c */ /* 0x000fc80003f65270 */
[----:B------:R-:W-:-:S13]  /*04e0*/  ISETP.GT.AND P4, PT, R21, R16, PT ;  /* 0x000000101500720c */ /* 0x000fda0003f84270 */
[----:B------:R1:W-:Y:S04]  /*04f0*/  @P4 STG.E desc[UR8][R4.64+0xc], R16 ;  /* 0x00000c1004004986 */ /* 0x0003e8000c101908 */
[----:B------:R1:W-:Y:S01]  /*0500*/  @P4 STG.E desc[UR8][R4.64+0x10], R21 ;  /* 0x0000101504004986 */ /* 0x0003e2000c101908 */
[----:B------:R-:W-:Y:S05]  /*0510*/  @P3 BRA `(.L_x_1) ;  /* 0xfffffffc00443947 */ /* 0x000fea000383ffff */
[----:B------:R-:W-:-:S07]  /*0520*/  IMAD.MOV.U32 R7, RZ, RZ, R0 ;  /* 0x000000ffff077224 */ /* 0x000fce00078e0000 */
.L_x_0:
[----:B------:R-:W-:-:S13]  /*0530*/  LOP3.LUT P3, RZ, R12, 0x7, RZ, 0xc0, !PT ;  /* 0x000000070cff7812 */ /* 0x000fda000786c0ff */
[----:B------:R-:W-:Y:S05]  /*0540*/  @!P3 BRA `(.L_x_2) ;  /* 0x0000000000d0b947 */ /* 0x000fea0003800000 */
[----:B------:R-:W-:Y:S01]  /*0550*/  LOP3.LUT P3, RZ, R10, 0x3, RZ, 0xc0, !PT ;  /* 0x000000030aff7812 */ /* 0x000fe2000786c0ff */
[----:B------:R-:W-:-:S12]  /*0560*/  @!P2 BRA `(.L_x_3) ;  /* 0x000000000060a947 */ /* 0x000fd80003800000 */
[----:B-1----:R-:W1:Y:S01]  /*0570*/  LDC.64 R4, c[0x0][0x380] ;  /* 0x0000e000ff047b82 */ /* 0x002e620000000a00 */
[----:B------:R-:W-:-:S04]  /*0580*/  IMAD.IADD R9, R2, 0x1, R7 ;  /* 0x0000000102097824 */ /* 0x000fc800078e0207 */
[----:B-1----:R-:W-:-:S05]  /*0590*/  IMAD.WIDE R4, R9, 0x4, R4 ;  /* 0x0000000409047825 */ /* 0x002fca00078e0204 */
[----:B0-----:R-:W2:Y:S04]  /*05a0*/  LDG.E R6, desc[UR8][R4.64] ;  /* 0x0000000804067981 */ /* 0x001ea8000c1e1900 */
[----:B------:R-:W2:Y:S04]  /*05b0*/  LDG.E R9, desc[UR8][R4.64+0x4] ;  /* 0x0000040804097981 */ /* 0x000ea8000c1e1900 */
[----:B------:R-:W3:Y:S04]  /*05c0*/  LDG.E R11, desc[UR8][R4.64+0x8] ;  /* 0x00000808040b7981 */ /* 0x000ee8000c1e1900 */
[----:B------:R-:W4:Y:S04]  /*05d0*/  LDG.E R13, desc[UR8][R4.64+0xc] ;  /* 0x00000c08040d7981 */ /* 0x000f28000c1e1900 */
[----:B------:R-:W5:Y:S01]  /*05e0*/  LDG.E R14, desc[UR8][R4.64+0x10] ;  /* 0x00001008040e7981 */ /* 0x000f62000c1e1900 */
[----:B------:R-:W-:Y:S01]  /*05f0*/  VIADD R7, R7, 0x4 ;  /* 0x0000000407077836 */ /* 0x000fe20000000000 */
[----:B--2---:R-:W-:-:S13]  /*0600*/  ISETP.GT.AND P5, PT, R6, R9, PT ;  /* 0x000000090600720c */ /* 0x004fda0003fa4270 */
[----:B------:R0:W-:Y:S04]  /*0610*/  @P5 STG.E desc[UR8][R4.64], R9 ;  /* 0x0000000904005986 */ /* 0x0001e8000c101908 */
[----:B------:R-:W-:Y:S01]  /*0620*/  @P5 STG.E desc[UR8][R4.64+0x4], R6 ;  /* 0x0000040604005986 */ /* 0x000fe2000c101908 */
[----:B0-----:R-:W-:-:S05]  /*0630*/  @P5 IMAD.MOV.U32 R9, RZ, RZ, R6 ;  /* 0x000000ffff095224 */ /* 0x001fca00078e0006 */
[----:B---3--:R-:W-:-:S13]  /*0640*/  ISETP.GT.AND P4, PT, R9, R11, PT ;  /* 0x0000000b0900720c */ /* 0x008fda0003f84270 */
[----:B------:R0:W-:Y:S04]  /*0650*/  @P4 STG.E desc[UR8][R4.64+0x4], R11 ;  /* 0x0000040b04004986 */ /* 0x0001e8000c101908 */
[----:B------:R-:W-:Y:S01]  /*0660*/  @P4 STG.E desc[UR8][R4.64+0x8], R9 ;  /* 0x0000080904004986 */ /* 0x000fe2000c101908 */
[----:B0-----:R-:W-:-:S04]  /*0670*/  @P4 MOV R11, R9 ;  /* 0x00000009000b4202 */ /* 0x001fc80000000f00 */
[----:B----4-:R-:W-:-:S13]  /*0680*/  ISETP.GT.AND P5, PT, R11, R13, PT ;  /* 0x0000000d0b00720c */ /* 0x010fda0003fa4270 */
[----:B------:R0:W-:Y:S04]  /*0690*/  @P5 STG.E desc[UR8][R4.64+0x8], R13 ;  /* 0x0000080d04005986 */ /* 0x0001e8000c101908 */
[----:B------:R2:W-:Y:S01]  /*06a0*/  @P5 STG.E desc[UR8][R4.64+0xc], R11 ;  /* 0x00000c0b04005986 */ /* 0x0005e2000c101908 */
[----:B0-----:R-:W-:-:S05]  /*06b0*/  @P5 IMAD.MOV.U32 R13, RZ, RZ, R11 ;  /* 0x000000ffff0d5224 */ /* 0x001fca00078e000b */
[----:B-----5:R-:W-:-:S13]  /*06c0*/  ISETP.GT.AND P4, PT, R13, R14, PT ;  /* 0x0000000e0d00720c */ /* 0x020fda0003f84270 */
[----:B------:R2:W-:Y:S04]  /*06d0*/  @P4 STG.E desc[UR8][R4.64+0xc], R14 ;  /* 0x00000c0e04004986 */ /* 0x0005e8000c101908 */
[----:B------:R2:W-:Y:S02]  /*06e0*/  @P4 STG.E desc[UR8][R4.64+0x10], R13 ;  /* 0x0000100d04004986 */ /* 0x0005e4000c101908 */
.L_x_3:
[----:B------:R-:W-:Y:S05]  /*06f0*/  @!P3 BRA `(.L_x_2) ;  /* 0x000000000064b947 */ /* 0x000fea0003800000 */
[----:B------:R-:W-:Y:S01]  /*0700*/  LOP3.LUT P5, RZ, R8, 0x1, RZ, 0xc0, !PT ;  /* 0x0000000108ff7812 */ /* 0x000fe200078ac0ff */
[----:B------:R-:W-:-:S12]  /*0710*/  @!P1 BRA `(.L_x_4) ;  /* 0x0000000000389947 */ /* 0x000fd80003800000 */
[----:B-12---:R-:W1:Y:S01]  /*0720*/  LDC.64 R4, c[0x0][0x380] ;  /* 0x0000e000ff047b82 */ /* 0x006e620000000a00 */
[----:B------:R-:W-:-:S04]  /*0730*/  IMAD.IADD R9, R2, 0x1, R7 ;  /* 0x0000000102097824 */ /* 0x000fc800078e0207 */
[----:B-1----:R-:W-:-:S05]  /*0740*/  IMAD.WIDE R4, R9, 0x4, R4 ;  /* 0x0000000409047825 */ /* 0x002fca00078e0204 */
[----:B0-----:R-:W2:Y:S04]  /*0750*/  LDG.E R6, desc[UR8][R4.64] ;  /* 0x0000000804067981 */ /* 0x001ea8000c1e1900 */
[----:B------:R-:W2:Y:S04]  /*0760*/  LDG.E R9, desc[UR8][R4.64+0x4] ;  /* 0x0000040804097981 */ /* 0x000ea8000c1e1900 */
[----:B------:R-:W3:Y:S01]  /*0770*/  LDG.E R11, desc[UR8][R4.64+0x8] ;  /* 0x00000808040b7981 */ /* 0x000ee2000c1e1900 */
[----:B------:R-:W-:Y:S01]  /*0780*/  VIADD R7, R7, 0x2 ;  /* 0x0000000207077836 */ /* 0x000fe20000000000 */
[----:B--2---:R-:W-:-:S13]  /*0790*/  ISETP.GT.AND P3, PT, R6, R9, PT ;  /* 0x000000090600720c */ /* 0x004fda0003f64270 */
[----:B------:R0:W-:Y:S04]  /*07a0*/  @P3 STG.E desc[UR8][R4.64], R9 ;  /* 0x0000000904003986 */ /* 0x0001e8000c101908 */
[----:B------:R4:W-:Y:S01]  /*07b0*/  @P3 STG.E desc[UR8][R4.64+0x4], R6 ;  /* 0x0000040604003986 */ /* 0x0009e2000c101908 */
[----:B0-----:R-:W-:-:S04]  /*07c0*/  @P3 MOV R9, R6 ;  /* 0x0000000600093202 */ /* 0x001fc80000000f00 */
[----:B---3--:R-:W-:-:S13]  /*07d0*/  ISETP.GT.AND P4, PT, R9, R11, PT ;  /* 0x0000000b0900720c */ /* 0x008fda0003f84270 */
[----:B------:R4:W-:Y:S04]  /*07e0*/  @P4 STG.E desc[UR8][R4.64+0x4], R11 ;  /* 0x0000040b04004986 */ /* 0x0009e8000c101908 */
[----:B------:R4:W-:Y:S02]  /*07f0*/  @P4 STG.E desc[UR8][R4.64+0x8], R9 ;  /* 0x0000080904004986 */ /* 0x0009e4000c101908 */
.L_x_4:
[----:B------:R-:W-:Y:S05]  /*0800*/  @!P5 BRA `(.L_x_2) ;  /* 0x000000000020d947 */ /* 0x000fea0003800000 */
[----:B-12-4-:R-:W1:Y:S01]  /*0810*/  LDC.64 R4, c[0x0][0x380] ;  /* 0x0000e000ff047b82 */ /* 0x016e620000000a00 */
[----:B------:R-:W-:-:S04]  /*0820*/  IMAD.IADD R7, R2, 0x1, R7 ;  /* 0x0000000102077824 */ /* 0x000fc800078e0207 */
[----:B-1----:R-:W-:-:S05]  /*0830*/  IMAD.WIDE R4, R7, 0x4, R4 ;  /* 0x0000000407047825 */ /* 0x002fca00078e0204 */
[----:B0-----:R-:W2:Y:S04]  /*0840*/  LDG.E R7, desc[UR8][R4.64] ;  /* 0x0000000804077981 */ /* 0x001ea8000c1e1900 */
[----:B------:R-:W2:Y:S02]  /*0850*/  LDG.E R6, desc[UR8][R4.64+0x4] ;  /* 0x0000040804067981 */ /* 0x000ea4000c1e1900 */
[----:B--2---:R-:W-:-:S13]  /*0860*/  ISETP.GT.AND P3, PT, R7, R6, PT ;  /* 0x000000060700720c */ /* 0x004fda0003f64270 */
[----:B------:R3:W-:Y:S04]  /*0870*/  @P3 STG.E desc[UR8][R4.64], R6 ;  /* 0x0000000604003986 */ /* 0x0007e8000c101908 */
[----:B------:R3:W-:Y:S02]  /*0880*/  @P3 STG.E desc[UR8][R4.64+0x4], R7 ;  /* 0x0000040704003986 */ /* 0x0007e4000c101908 */
.L_x_2:
[----:B------:R-:W-:Y:S05]  /*0890*/  BRA.U UP0, `(.L_x_5) ;  /* 0xfffffff900487547 */ /* 0x000fea000b83ffff */
[----:B0-----:R-:W-:Y:S05]  /*08a0*/  EXIT ;  /* 0x000000000000794d */ /* 0x001fea0003800000 */
.L_x_6:
[----:B------:R-:W-:-:S00]  /*08b0*/  BRA `(.L_x_6) ;  /* 0xfffffffc00fc7947 */ /* 0x000fc0000383ffff */
[----:B------:R-:W-:-:S00]  /*08c0*/  NOP ;  /* 0x0000000000007918 */ /* 0x000fc00000000000 */
        /* <DEDUP_REMOVED lines=11> */
.L_x_7:


//--------------------- .nv.shared.reserved.0     --------------------------
	.section	.nv.shared.reserved.0,"aw",@nobits
	.weak		__nv_reservedSMEM_offset_0_alias
	.size		__nv_reservedSMEM_offset_0_alias, 0, 64
	.other		__nv_reservedSMEM_offset_0_alias,@"STO_CUDA_RESERVED_SHARED STV_DEFAULT"
__nv_reservedSMEM_offset_0_alias:
	.zero		0
	.zero		64


//--------------------- .nv.constant0._Z10sort_blockPii --------------------------
	.section	.nv.constant0._Z10sort_blockPii,"a",@progbits
	.sectionflags	@""
	.align	4
.nv.constant0._Z10sort_blockPii:
	.zero		908


//--------------------- SYMBOLS --------------------------

	.type		.nv.reservedSmem.offset0,@object
	.size		.nv.reservedSmem.offset0,0x4
